def gluon_mma(
    a_ptr,
    b_ptr,
    c_ptr,
    M: gl.constexpr,
    N: gl.constexpr,
    K: gl.constexpr,
    BLK_A: gl.constexpr,
    BLK_B: gl.constexpr,
    SHARED_A: gl.constexpr,
    SHARED_B: gl.constexpr,
    ACC_LAYOUT: gl.constexpr,
    TMEM_LAYOUT: gl.constexpr,
    USE_TCGEN05: gl.constexpr,
    IS_ASYNC: gl.constexpr,
):
    offs_m = gl.arange(0, M, layout=gl.SliceLayout(1, BLK_A))
    offs_ka = gl.arange(0, K, layout=gl.SliceLayout(0, BLK_A))
    offs_kb = gl.arange(0, K, layout=gl.SliceLayout(1, BLK_B))
    offs_n = gl.arange(0, N, layout=gl.SliceLayout(0, BLK_B))
    a = gl.load(a_ptr + offs_m[:, None] * K + offs_ka[None, :])
    b = gl.load(b_ptr + offs_kb[:, None] * N + offs_n[None, :])
    a_smem = gl.allocate_shared_memory(a.dtype, [M, K], SHARED_A, a)
    b_smem = gl.allocate_shared_memory(b.dtype, [K, N], SHARED_B, b)

    if USE_TCGEN05:
        fence_async_shared()
        bar = gl.allocate_shared_memory(gl.int64, [1], mbarrier.MBarrierLayout())
        mbarrier.init(bar, count=1)
        acc_tmem = allocate_tensor_memory(gl.float32, [M, N], TMEM_LAYOUT)
        tcgen05_mma(a_smem, b_smem, acc_tmem, use_acc=False)
        tcgen05_commit(bar)
        mbarrier.wait(bar, phase=0)
        mbarrier.invalidate(bar)
        acc = acc_tmem.load(ACC_LAYOUT)
    else:
        acc = gl.zeros([M, N], dtype=gl.float32, layout=ACC_LAYOUT)
        acc = hopper.warpgroup_mma(a_smem, b_smem, acc, is_async=IS_ASYNC)
        if IS_ASYNC:
            acc = hopper.warpgroup_mma_wait(num_outstanding=0, deps=[acc])

    out_layout: gl.constexpr = gl.BlockedLayout(
        [1, 1], [1, 32], [gl.num_warps(), 1], [1, 0]
    )
    acc = gl.convert_layout(acc, out_layout)
    offs_cm = gl.arange(0, M, layout=gl.SliceLayout(1, out_layout))
    offs_cn = gl.arange(0, N, layout=gl.SliceLayout(0, out_layout))
    gl.store(c_ptr + offs_cm[:, None] * N + offs_cn[None, :], acc)

# config = {"BLOCK_K": 64, "BLOCK_M": 64, "BLOCK_N": 64, "arch": "sm_100", "dtype": "fp8e4m3", "is_async": 1, "num_warps": 4}
# arch = sm_100


// ===== COMPILED SASS (sm_100a) =====

	.target	sm_100a

	.elftype	@"ET_EXEC"


//--------------------- .note.nv.tkinfo           --------------------------
	.section	.note.nv.tkinfo,"",@"SHT_NOTE"
	.sectionflags	@"SHF_NOTE_NV_TKINFO"
	.tkinfo
        /*0018*/ 	.word	0x00000081
        /*0030*/ 	.string	""
        /*0030*/ 	.string	"ptxas-blackwell"
        /*0030*/ 	.string	"Cuda compilation tools, release 12.9, V12.9.86"
        /*0030*/ 	.string	"Build cuda_12.9.r12.9/compiler.36037853_0"
        /*0030*/ 	.string	"-v  -suppress-debug-info  -lineinfo  -arch sm_100a "



//--------------------- .note.nv.cuver            --------------------------
	.section	.note.nv.cuver,"",@"SHT_NOTE"
	.sectionflags	@"SHF_NOTE_NV_CUVER"
        /*0018*/ 	.short	0x0001
        /*001a*/ 	.short	0x0064
        /*001c*/ 	.short	0x0001
        /*001e*/ 	.short	0x0000
        /*0020*/ 	.short	0x0001
        /*0022*/ 	.short	0x0000


//--------------------- .nv.info                  --------------------------
	.section	.nv.info,"",@"SHT_CUDA_INFO"
	.align	4


	//----- nvinfo : EIATTR_REGCOUNT
	.align		4
        /*0000*/ 	.byte	0x04, 0x2f
        /*0002*/ 	.short	(.L_4 - .L_3)
	.align		4
.L_3:
        /*0004*/ 	.word	index@(gluon_mma)
        /*0008*/ 	.word	0x00000038


	//----- nvinfo : EIATTR_FRAME_SIZE
	.align		4
.L_4:
        /*000c*/ 	.byte	0x04, 0x11
        /*000e*/ 	.short	(.L_6 - .L_5)
	.align		4
.L_5:
        /*0010*/ 	.word	index@($__internal_2_$__cuda_sm10x_tcgen05_guardrail_trap_unallocated_columns_being_dealloced)
        /*0014*/ 	.word	0x00000000


	//----- nvinfo : EIATTR_FRAME_SIZE
	.align		4
.L_6:
        /*0018*/ 	.byte	0x04, 0x11
        /*001a*/ 	.short	(.L_8 - .L_7)
	.align		4
.L_7:
        /*001c*/ 	.word	index@($__internal_1_$__cuda_sm10x_tcgen05_guardrail_trap_phase_invalid_during_alloc)
        /*0020*/ 	.word	0x00000000


	//----- nvinfo : EIATTR_FRAME_SIZE
	.align		4
.L_8:
        /*0024*/ 	.byte	0x04, 0x11
        /*0026*/ 	.short	(.L_10 - .L_9)
	.align		4
.L_9:
        /*0028*/ 	.word	index@($__internal_0_$__cuda_sm10x_tcgen05_guardrail_trap_col_being_dealloced_not_returned_by_alloc)
        /*002c*/ 	.word	0x00000000


	//----- nvinfo : EIATTR_FRAME_SIZE
	.align		4
.L_10:
        /*0030*/ 	.byte	0x04, 0x11
        /*0032*/ 	.short	(.L_12 - .L_11)
	.align		4
.L_11:
        /*0034*/ 	.word	index@(gluon_mma)
        /*0038*/ 	.word	0x00000000


	//----- nvinfo : EIATTR_MIN_STACK_SIZE
	.align		4
.L_12:
        /*003c*/ 	.byte	0x04, 0x12
        /*003e*/ 	.short	(.L_14 - .L_13)
	.align		4
.L_13:
        /*0040*/ 	.word	index@(gluon_mma)
        /*0044*/ 	.word	0x00000000
.L_14:


//--------------------- .nv.info.gluon_mma        --------------------------
	.section	.nv.info.gluon_mma,"",@"SHT_CUDA_INFO"
	.sectionflags	@""
	.align	4


	//----- nvinfo : EIATTR_CUDA_API_VERSION
	.align		4
        /*0000*/ 	.byte	0x04, 0x37
        /*0002*/ 	.short	(.L_16 - .L_15)
.L_15:
        /*0004*/ 	.word	0x00000081


	//----- nvinfo : EIATTR_KPARAM_INFO
	.align		4
.L_16:
        /*0008*/ 	.byte	0x04, 0x17
        /*000a*/ 	.short	(.L_18 - .L_17)
.L_17:
        /*000c*/ 	.word	0x00000000
        /*0010*/ 	.short	0x0004
        /*0012*/ 	.short	0x0020
        /*0014*/ 	.byte	0x00, 0xf4, 0x21, 0x00


	//----- nvinfo : EIATTR_KPARAM_INFO
	.align		4
.L_18:
        /*0018*/ 	.byte	0x04, 0x17
        /*001a*/ 	.short	(.L_20 - .L_19)
.L_19:
        /*001c*/ 	.word	0x00000000
        /*0020*/ 	.short	0x0003
        /*0022*/ 	.short	0x0018
        /*0024*/ 	.byte	0x00, 0xf4, 0x21, 0x00


	//----- nvinfo : EIATTR_KPARAM_INFO
	.align		4
.L_20:
        /*0028*/ 	.byte	0x04, 0x17
        /*002a*/ 	.short	(.L_22 - .L_21)
.L_21:
        /*002c*/ 	.word	0x00000000
        /*0030*/ 	.short	0x0002
        /*0032*/ 	.short	0x0010
        /*0034*/ 	.byte	0x00, 0xf4, 0x21, 0x00


	//----- nvinfo : EIATTR_KPARAM_INFO
	.align		4
.L_22:
        /*0038*/ 	.byte	0x04, 0x17
        /*003a*/ 	.short	(.L_24 - .L_23)
.L_23:
        /*003c*/ 	.word	0x00000000
        /*0040*/ 	.short	0x0001
        /*0042*/ 	.short	0x0008
        /*0044*/ 	.byte	0x00, 0xf4, 0x21, 0x00


	//----- nvinfo : EIATTR_KPARAM_INFO
	.align		4
.L_24:
        /*0048*/ 	.byte	0x04, 0x17
        /*004a*/ 	.short	(.L_26 - .L_25)
.L_25:
        /*004c*/ 	.word	0x00000000
        /*0050*/ 	.short	0x0000
        /*0052*/ 	.short	0x0000
        /*0054*/ 	.byte	0x00, 0xf4, 0x21, 0x00


	//----- nvinfo : EIATTR_AT_ENTRY_FRAGMENTS
	.align		4
.L_26:
        /*0058*/ 	.byte	0x04, 0x4f
        /*005a*/ 	.short	(.L_28 - .L_27)


	//   ....[0]....
.L_27:
        /*005c*/ 	.word	0x00000004


	//----- nvinfo : EIATTR_RESERVED_SMEM_USED
	.align		4
.L_28:
        /*0060*/ 	.byte	0x01, 0x41
	.zero		2


	//----- nvinfo : EIATTR_SPARSE_MMA_MASK
	.align		4
        /*0064*/ 	.byte	0x03, 0x50
        /*0066*/ 	.short	0x0000


	//----- nvinfo : EIATTR_TCGEN05_1CTA_USED
	.align		4
        /*0068*/ 	.byte	0x01, 0x51
	.zero		2


	//----- nvinfo : EIATTR_MAXREG_COUNT
	.align		4
        /*006c*/ 	.byte	0x03, 0x1b
        /*006e*/ 	.short	0x00ff


	//----- nvinfo : EIATTR_NUM_BARRIERS
	.align		4
        /*0070*/ 	.byte	0x02, 0x4c
        /*0072*/ 	.byte	0x01
	.zero		1


	//----- nvinfo : EIATTR_INT_WARP_WIDE_INSTR_OFFSETS
	.align		4
        /*0074*/ 	.byte	0x04, 0x31
        /*0076*/ 	.short	(.L_30 - .L_29)


	//   ....[0]....
.L_29:
        /*0078*/ 	.word	0x00000b90


	//   ....[1]....
        /*007c*/ 	.word	0x00000be0


	//   ....[2]....
        /*0080*/ 	.word	0x00001080


	//   ....[3]....
        /*0084*/ 	.word	0x00001090


	//   ....[4]....
        /*0088*/ 	.word	0x00001820


	//   ....[5]....
        /*008c*/ 	.word	0x00001870


	//----- nvinfo : EIATTR_COOP_GROUP_MASK_REGIDS
	.align		4
.L_30:
        /*0090*/ 	.byte	0x04, 0x29
        /*0092*/ 	.short	(.L_32 - .L_31)


	//   ....[0]....
.L_31:
        /*0094*/ 	.word	0xffffffff


	//   ....[1]....
        /*0098*/ 	.word	0xffffffff


	//   ....[2]....
        /*009c*/ 	.word	0xffffffff


	//   ....[3]....
        /*00a0*/ 	.word	0xffffffff


	//----- nvinfo : EIATTR_COOP_GROUP_INSTR_OFFSETS
	.align		4
.L_32:
        /*00a4*/ 	.byte	0x04, 0x28
        /*00a6*/ 	.short	(.L_34 - .L_33)


	//   ....[0]....
.L_33:
        /*00a8*/ 	.word	0x00000050


	//   ....[1]....
        /*00ac*/ 	.word	0x00000310


	//   ....[2]....
        /*00b0*/ 	.word	0x000016b0


	//   ....[3]....
        /*00b4*/ 	.word	0x00001920


	//----- nvinfo : EIATTR_VRC_CTA_INIT_COUNT
	.align		4
.L_34:
        /*00b8*/ 	.byte	0x02, 0x4a
        /*00ba*/ 	.byte	0x80
	.zero		1


	//----- nvinfo : EIATTR_MBARRIER_INSTR_OFFSETS
	.align		4
        /*00bc*/ 	.byte	0x04, 0x39
        /*00be*/ 	.short	(.L_36 - .L_35)


	//   ....[0]....
.L_35:
        /*00c0*/ 	.word	0x00000e60
        /*00c4*/ 	.word	0x000000ff
        /*00c8*/ 	.word	0x00002000
        /*00cc*/ 	.short	0x0100
        /*00ce*/ 	.byte	0x0e
	.zero		1


	//   ....[1]....
        /*00d0*/ 	.word	0x00001110
        /*00d4*/ 	.word	0x000000ff
        /*00d8*/ 	.word	0x00002000
        /*00dc*/ 	.short	0x010a
        /*00de*/ 	.byte	0x0e
	.zero		1


	//   ....[2]....
        /*00e0*/ 	.word	0x00001240
        /*00e4*/ 	.word	0x000000ff
        /*00e8*/ 	.word	0x00002000
        /*00ec*/ 	.short	0x0108
        /*00ee*/ 	.byte	0x0e
	.zero		1


	//   ....[3]....
        /*00f0*/ 	.word	0x00001940
        /*00f4*/ 	.word	0x000000ff
        /*00f8*/ 	.word	0x00002000
        /*00fc*/ 	.short	0x010a
        /*00fe*/ 	.byte	0x0e
	.zero		1


	//----- nvinfo : EIATTR_NUM_MBARRIERS
	.align		4
.L_36:
        /*0100*/ 	.byte	0x03, 0x38
        /*0102*/ 	.short	0x0001


	//----- nvinfo : EIATTR_EXIT_INSTR_OFFSETS
	.align		4
        /*0104*/ 	.byte	0x04, 0x1c
        /*0106*/ 	.short	(.L_38 - .L_37)


	//   ....[0]....
.L_37:
        /*0108*/ 	.word	0x00001930


	//----- nvinfo : EIATTR_REQNTID
	.align		4
.L_38:
        /*010c*/ 	.byte	0x04, 0x10
        /*010e*/ 	.short	(.L_40 - .L_39)
.L_39:
        /*0110*/ 	.word	0x00000080
        /*0114*/ 	.word	0x00000001
        /*0118*/ 	.word	0x00000001


	//----- nvinfo : EIATTR_CRS_STACK_SIZE
	.align		4
.L_40:
        /*011c*/ 	.byte	0x04, 0x1e
        /*011e*/ 	.short	(.L_42 - .L_41)
.L_41:
        /*0120*/ 	.word	0x00000000


	//----- nvinfo : EIATTR_CBANK_PARAM_SIZE
	.align		4
.L_42:
        /*0124*/ 	.byte	0x03, 0x19
        /*0126*/ 	.short	0x0028


	//----- nvinfo : EIATTR_PARAM_CBANK
	.align		4
        /*0128*/ 	.byte	0x04, 0x0a
        /*012a*/ 	.short	(.L_44 - .L_43)
	.align		4
.L_43:
        /*012c*/ 	.word	index@(.nv.constant0.gluon_mma)
        /*0130*/ 	.short	0x0380
        /*0132*/ 	.short	0x0028


	//----- nvinfo : EIATTR_SW_WAR
	.align		4
.L_44:
        /*0134*/ 	.byte	0x04, 0x36
        /*0136*/ 	.short	(.L_46 - .L_45)
.L_45:
        /*0138*/ 	.word	0x00000008
.L_46:


//--------------------- .nv.compat                --------------------------
	.section	.nv.compat,"",@"SHT_CUDA_COMPAT_INFO"
	.align	4
        /*0000*/ 	.byte	0x02, 0x02, 0x02, 0x00, 0x02, 0x05, 0x05, 0x00, 0x02, 0x03, 0x00, 0x00, 0x02, 0x06, 0x01, 0x00


//--------------------- .nv.callgraph             --------------------------
	.section	.nv.callgraph,"",@"SHT_CUDA_CALLGRAPH"
	.align	4
	.sectionentsize	8
	.align		4
        /*0000*/ 	.word	0x00000000
	.align		4
        /*0004*/ 	.word	0xffffffff
	.align		4
        /*0008*/ 	.word	0x00000000
	.align		4
        /*000c*/ 	.word	0xfffffffe
	.align		4
        /*0010*/ 	.word	0x00000000
	.align		4
        /*0014*/ 	.word	0xfffffffd
	.align		4
        /*0018*/ 	.word	0x00000000
	.align		4
        /*001c*/ 	.word	0xfffffffc


//--------------------- .text.gluon_mma           --------------------------
	.section	.text.gluon_mma,"ax",@progbits
	.align	128
        .global         gluon_mma
        .type           gluon_mma,@function
        .size           gluon_mma,(.L_x_15 - gluon_mma)
        .other          gluon_mma,@"STO_CUDA_ENTRY STV_DEFAULT"
gluon_mma:
.text.gluon_mma:
[----:B------:R-:W0:Y:S01]  /*0000*/  LDC R1, c[0x0][0x37c] ;  /* 0x0000df00ff017b82 */ /* 0x000e220000000800 */
[----:B------:R-:W1:Y:S02]  /*0010*/  S2R R0, SR_TID.X ;  /* 0x0000000000007919 */ /* 0x000e640000002100 */
[----:B-1----:R-:W-:-:S13]  /*0020*/  ISETP.GE.U32.AND P1, PT, R0, 0x20, PT ;  /* 0x000000200000780c */ /* 0x002fda0003f26070 */
[----:B------:R-:W-:Y:S05]  /*0030*/  @P1 BRA `(.L_x_0) ;  /* 0x0000000000b81947 */ /* 0x000fea0003800000 */
[----:B------:R-:W1:Y:S01]  /*0040*/  S2UR UR6, SR_CgaCtaId ;  /* 0x00000000000679c3 */ /* 0x000e620000008800 */
[----:B------:R-:W-:Y:S01]  /*0050*/  NOP ;  /* 0x0000000000007918 */ /* 0x000fe20000000000 */
[----:B------:R-:W-:Y:S02]  /*0060*/  UMOV UR4, 0x40 ;  /* 0x0000004000047882 */ /* 0x000fe40000000000 */
[----:B-1----:R-:W-:-:S09]  /*0070*/  ULEA UR4, UR6, UR4, 0x18 ;  /* 0x0000000406047291 */ /* 0x002fd2000f8ec0ff */
[----:B------:R-:W1:Y:S01]  /*0080*/  LDS.U8 R2, [UR4] ;  /* 0x00000004ff027984 */ /* 0x000e620008000000 */
[----:B------:R-:W-:Y:S02]  /*0090*/  UMOV UR4, 0x400 ;  /* 0x0000040000047882 */ /* 0x000fe40000000000 */
[----:B------:R-:W-:Y:S01]  /*00a0*/  ULEA UR4, UR6, UR4, 0x18 ;  /* 0x0000000406047291 */ /* 0x000fe2000f8ec0ff */
[----:B-1----:R-:W-:-:S13]  /*00b0*/  ISETP.NE.AND P0, PT, R2, RZ, PT ;  /* 0x000000ff0200720c */ /* 0x002fda0003f05270 */
[----:B------:R-:W-:Y:S05]  /*00c0*/  @P0 BRA `(.L_x_1) ;  /* 0x00000000007c0947 */ /* 0x000fea0003800000 */
[----:B------:R-:W-:-:S13]  /*00d0*/  ELECT P0, URZ, PT ;  /* 0x0000000000ff782f */ /* 0x000fda0003800000 */
[----:B------:R-:W-:Y:S05]  /*00e0*/  @!P0 BRA `(.L_x_2) ;  /* 0x0000000000848947 */ /* 0x000fea0003800000 */
[----:B------:R-:W-:Y:S01]  /*00f0*/  UMOV UR5, 0x2 ;  /* 0x0000000200057882 */ /* 0x000fe20000000000 */
[----:B------:R-:W-:Y:S02]  /*0100*/  IMAD.MOV.U32 R5, RZ, RZ, 0x1 ;  /* 0x00000001ff057424 */ /* 0x000fe400078e00ff */
[----:B------:R-:W-:Y:S02]  /*0110*/  IMAD.MOV.U32 R3, RZ, RZ, 0x3 ;  /* 0x00000003ff037424 */ /* 0x000fe400078e00ff */
[----:B------:R-:W-:Y:S04]  /*0120*/  DEPBAR.LE SB1, 0x36 ;  /* 0x00009d800000791a */ /* 0x000fe80000000000 */
[----:B------:R-:W1:Y:S02]  /*0130*/  UTCATOMSWS.FIND_AND_SET.ALIGN UP0, UR5, UR5 ;  /* 0x00000005000575e3 */ /* 0x000e640008000800 */
[----:B-1----:R-:W-:-:S04]  /*0140*/  PLOP3.LUT P0, PT, PT, PT, UP0, 0x80, 0x8 ;  /* 0x000000000008781c */ /* 0x002fc80003f0f008 */
[----:B------:R-:W-:-:S04]  /*0150*/  SEL R2, RZ, 0xffffffff, !P0 ;  /* 0xffffffffff027807 */ /* 0x000fc80004000000 */
[----:B------:R-:W-:Y:S01]  /*0160*/  ISETP.NE.AND P0, PT, R2, RZ, PT ;  /* 0x000000ff0200720c */ /* 0x000fe20003f05270 */
[----:B------:R-:W-:-:S12]  /*0170*/  IMAD.U32 R2, RZ, RZ, UR5 ;  /* 0x00000005ff027e24 */ /* 0x000fd8000f8e00ff */
[----:B------:R-:W-:Y:S05]  /*0180*/  @P0 BRA `(.L_x_3) ;  /* 0x0000000000240947 */ /* 0x000fea0003800000 */
.L_x_4:
[----:B------:R-:W-:Y:S05]  /*0190*/  NANOSLEEP 0x64 ;  /* 0x000000640000795d */ /* 0x000fea0003800000 */
[----:B------:R-:W-:-:S05]  /*01a0*/  UMOV UR5, 0x2 ;  /* 0x0000000200057882 */ /* 0x000fca0000000000 */
[----:B------:R-:W-:Y:S04]  /*01b0*/  DEPBAR.LE SB1, 0x36 ;  /* 0x00009d800000791a */ /* 0x000fe80000000000 */
[----:B------:R-:W1:Y:S02]  /*01c0*/  UTCATOMSWS.FIND_AND_SET.ALIGN UP0, UR5, UR5 ;  /* 0x00000005000575e3 */ /* 0x000e640008000800 */
[----:B-1----:R-:W-:-:S04]  /*01d0*/  PLOP3.LUT P0, PT, PT, PT, UP0, 0x80, 0x8 ;  /* 0x000000000008781c */ /* 0x002fc80003f0f008 */
[----:B------:R-:W-:-:S04]  /*01e0*/  SEL R2, RZ, 0xffffffff, !P0 ;  /* 0xffffffffff027807 */ /* 0x000fc80004000000 */
[----:B------:R-:W-:Y:S01]  /*01f0*/  ISETP.NE.AND P0, PT, R2, RZ, PT ;  /* 0x000000ff0200720c */ /* 0x000fe20003f05270 */
[----:B------:R-:W-:-:S12]  /*0200*/  IMAD.U32 R2, RZ, RZ, UR5 ;  /* 0x00000005ff027e24 */ /* 0x000fd8000f8e00ff */
[----:B------:R-:W-:Y:S05]  /*0210*/  @!P0 BRA `(.L_x_4) ;  /* 0xfffffffc00dc8947 */ /* 0x000fea000383ffff */
.L_x_3:
[C---:B------:R-:W-:Y:S01]  /*0220*/  VIADD R4, R2.reuse, 0x10 ;  /* 0x0000001002047836 */ /* 0x040fe20000000000 */
[----:B------:R-:W-:Y:S01]  /*0230*/  UMOV UR5, 0x50 ;  /* 0x0000005000057882 */ /* 0x000fe20000000000 */
[----:B------:R-:W-:Y:S01]  /*0240*/  SHF.L.U32 R3, R3, R2, RZ ;  /* 0x0000000203037219 */ /* 0x000fe200000006ff */
[----:B------:R-:W-:Y:S01]  /*0250*/  ULEA UR5, UR6, UR5, 0x18 ;  /* 0x0000000506057291 */ /* 0x000fe2000f8ec0ff */
[----:B------:R-:W-:Y:S01]  /*0260*/  IMAD.SHL.U32 R2, R2, 0x20, RZ ;  /* 0x0000002002027824 */ /* 0x000fe200078e00ff */
[----:B------:R-:W-:-:S04]  /*0270*/  SHF.L.U32 R4, R5, R4, RZ ;  /* 0x0000000405047219 */ /* 0x000fc800000006ff */
[----:B------:R-:W-:-:S05]  /*0280*/  LOP3.LUT R3, R4, R3, RZ, 0xfc, !PT ;  /* 0x0000000304037212 */ /* 0x000fca00078efcff */
[----:B------:R1:W-:Y:S04]  /*0290*/  ATOMS.OR RZ, [UR5], R3 ;  /* 0x00000003ffff798c */ /* 0x0003e8000b000005 */
[----:B------:R1:W-:Y:S01]  /*02a0*/  STS [UR4], R2 ;  /* 0x00000002ff007988 */ /* 0x0003e20008000804 */
[----:B------:R-:W-:Y:S05]  /*02b0*/  BRA `(.L_x_2) ;  /* 0x0000000000107947 */ /* 0x000fea0003800000 */
.L_x_1:
[----:B------:R-:W-:-:S05]  /*02c0*/  IMAD.MOV.U32 R2, RZ, RZ, -0x1 ;  /* 0xffffffffff027424 */ /* 0x000fca00078e00ff */
[----:B------:R1:W-:Y:S02]  /*02d0*/  STS [UR4], R2 ;  /* 0x00000002ff007988 */ /* 0x0003e40008000804 */
[----:B-1----:R-:W-:-:S07]  /*02e0*/  MOV R2, 0x300 ;  /* 0x0000030000027802 */ /* 0x002fce0000000f00 */
[----:B0-----:R-:W-:Y:S05]  /*02f0*/  CALL.REL.NOINC `($__internal_1_$__cuda_sm10x_tcgen05_guardrail_trap_phase_invalid_during_alloc) ;  /* 0x0000001400a87944 */ /* 0x001fea0003c00000 */
.L_x_2:
[----:B------:R-:W-:Y:S05]  /*0300*/  WARPSYNC.ALL ;  /* 0x0000000000007948 */ /* 0x000fea0003800000 */
[----:B------:R-:W-:Y:S01]  /*0310*/  NOP ;  /* 0x0000000000007918 */ /* 0x000fe20000000000 */
.L_x_0:
[----:B-1----:R-:W1:Y:S01]  /*0320*/  LDC.64 R2, c[0x0][0x380] ;  /* 0x0000e000ff027b82 */ /* 0x002e620000000a00 */
[C---:B------:R-:W-:Y:S01]  /*0330*/  LOP3.LUT R11, R0.reuse, 0x60, RZ, 0xc0, !PT ;  /* 0x00000060000b7812 */ /* 0x040fe200078ec0ff */
[----:B------:R-:W-:Y:S01]  /*0340*/  UMOV UR4, 0x400 ;  /* 0x0000040000047882 */ /* 0x000fe20000000000 */
[----:B------:R-:W-:Y:S01]  /*0350*/  LOP3.LUT R8, R0, 0x1f, RZ, 0xc0, !PT ;  /* 0x0000001f00087812 */ /* 0x000fe200078ec0ff */
[----:B------:R-:W2:Y:S04]  /*0360*/  LDCU.64 UR16, c[0x0][0x358] ;  /* 0x00006b00ff1077ac */ /* 0x000ea80008000a00 */
[----:B------:R-:W3:Y:S08]  /*0370*/  S2UR UR13, SR_CgaCtaId ;  /* 0x00000000000d79c3 */ /* 0x000ef00000008800 */
[----:B------:R-:W4:Y:S01]  /*0380*/  LDC.64 R6, c[0x0][0x388] ;  /* 0x0000e200ff067b82 */ /* 0x000f220000000a00 */
[----:B-1----:R-:W-:-:S07]  /*0390*/  IMAD.WIDE.U32 R2, R11, 0x2, R2 ;  /* 0x000000020b027825 */ /* 0x002fce00078e0002 */
[----:B------:R-:W-:Y:S01]  /*03a0*/  BAR.SYNC.DEFER_BLOCKING 0x0 ;  /* 0x0000000000007b1d */ /* 0x000fe20000010000 */
[----:B------:R-:W-:Y:S01]  /*03b0*/  IADD3 R4, P0, PT, R8, R2, RZ ;  /* 0x0000000208047210 */ /* 0x000fe20007f1e0ff */
[----:B---3--:R-:W-:-:S04]  /*03c0*/  ULEA UR14, UR13, UR4, 0x18 ;  /* 0x000000040d0e7291 */ /* 0x008fc8000f8ec0ff */
[----:B------:R-:W-:-:S05]  /*03d0*/  IMAD.X R5, RZ, RZ, R3, P0 ;  /* 0x000000ffff057224 */ /* 0x000fca00000e0603 */
[----:B------:R-:W1:Y:S01]  /*03e0*/  LDS R3, [UR14] ;  /* 0x0000000eff037984 */ /* 0x000e620008000800 */
[----:B------:R-:W-:Y:S01]  /*03f0*/  BAR.SYNC.DEFER_BLOCKING 0x0 ;  /* 0x0000000000007b1d */ /* 0x000fe20000010000 */
[----:B------:R-:W-:-:S04]  /*0400*/  SHF.R.S32.HI R2, RZ, 0x6, R0 ;  /* 0x00000006ff027819 */ /* 0x000fc80000011400 */
[----:B------:R-:W-:Y:S01]  /*0410*/  SGXT R2, R2, 0x1 ;  /* 0x000000010202781a */ /* 0x000fe20000000200 */
[----:B----4-:R-:W-:-:S04]  /*0420*/  IMAD.WIDE.U32 R6, R11, 0x2, R6 ;  /* 0x000000020b067825 */ /* 0x010fc800078e0006 */
[----:B------:R-:W-:Y:S01]  /*0430*/  IMAD.SHL.U32 R11, R0, 0x2, RZ ;  /* 0x00000002000b7824 */ /* 0x000fe200078e00ff */
[----:B--2---:R2:W5:Y:S04]  /*0440*/  LDG.E.U8 R15, desc[UR16][R4.64] ;  /* 0x00000010040f7981 */ /* 0x004568000c1e1100 */
[----:B------:R2:W5:Y:S04]  /*0450*/  LDG.E.U8 R17, desc[UR16][R4.64+0x20] ;  /* 0x0000201004117981 */ /* 0x000568000c1e1100 */
[----:B------:R2:W5:Y:S01]  /*0460*/  LDG.E.U8 R19, desc[UR16][R4.64+0x100] ;  /* 0x0001001004137981 */ /* 0x000562000c1e1100 */
[----:B-1----:R-:W-:-:S03]  /*0470*/  R2UR UR15, R3 ;  /* 0x00000000030f72ca */ /* 0x002fc600000e0000 */
[----:B------:R2:W5:Y:S01]  /*0480*/  LDG.E.U8 R21, desc[UR16][R4.64+0x120] ;  /* 0x0001201004157981 */ /* 0x000562000c1e1100 */
[----:B------:R-:W-:-:S03]  /*0490*/  LOP3.LUT R3, R2, 0x90, RZ, 0xc0, !PT ;  /* 0x0000009002037812 */ /* 0x000fc600078ec0ff */
[----:B------:R2:W5:Y:S01]  /*04a0*/  LDG.E.U8 R23, desc[UR16][R4.64+0x200] ;  /* 0x0002001004177981 */ /* 0x000562000c1e1100 */
[----:B------:R-:W-:-:S03]  /*04b0*/  LOP3.LUT R10, R3, 0x1f, R0, 0x78, !PT ;  /* 0x0000001f030a7812 */ /* 0x000fc600078e7800 */
[----:B------:R2:W5:Y:S01]  /*04c0*/  LDG.E.U8 R13, desc[UR16][R4.64+0x220] ;  /* 0x00022010040d7981 */ /* 0x000562000c1e1100 */
[----:B------:R-:W-:-:S03]  /*04d0*/  IADD3 R2, P2, PT, R8, R6, RZ ;  /* 0x0000000608027210 */ /* 0x000fc60007f5e0ff */
[----:B------:R2:W5:Y:S01]  /*04e0*/  LDG.E.U8 R9, desc[UR16][R4.64+0x300] ;  /* 0x0003001004097981 */ /* 0x000562000c1e1100 */
[----:B------:R-:W-:Y:S01]  /*04f0*/  LOP3.LUT R10, R10, 0x40, R11, 0xf8, !PT ;  /* 0x000000400a0a7812 */ /* 0x000fe200078ef80b */
[----:B------:R-:W-:Y:S08]  /*0500*/  @P1 BRA `(.L_x_5) ;  /* 0x0000000000181947 */ /* 0x000ff00003800000 */
[----:B------:R-:W-:Y:S01]  /*0510*/  ELECT P0, URZ, PT ;  /* 0x0000000000ff782f */ /* 0x000fe20003800000 */
[----:B------:R-:W-:Y:S01]  /*0520*/  IMAD.MOV.U32 R11, RZ, RZ, 0x1 ;  /* 0x00000001ff0b7424 */ /* 0x000fe200078e00ff */
[----:B------:R-:W-:Y:S01]  /*0530*/  UMOV UR4, 0x40 ;  /* 0x0000004000047882 */ /* 0x000fe20000000000 */
[----:B------:R-:W-:Y:S01]  /*0540*/  UVIRTCOUNT.DEALLOC.SMPOOL 0x80 ;  /* 0x000000800000784c */ /* 0x000fe20000000000 */
[----:B------:R-:W-:-:S09]  /*0550*/  ULEA UR4, UR13, UR4, 0x18 ;  /* 0x000000040d047291 */ /* 0x000fd2000f8ec0ff */
[----:B------:R1:W-:Y:S03]  /*0560*/  @P0 STS.U8 [UR4], R11 ;  /* 0x0000000bff000988 */ /* 0x0003e60008000004 */
.L_x_5:
[----:B-----5:R3:W-:Y:S01]  /*0570*/  STS.U8 [R10+UR14], R15 ;  /* 0x0000000f0a007988 */ /* 0x0207e2000800000e */
[----:B------:R-:W4:Y:S01]  /*0580*/  LDCU.128 UR4, c[0x0][0x380] ;  /* 0x00007000ff0477ac */ /* 0x000f220008000c00 */
[----:B------:R-:W-:Y:S02]  /*0590*/  IMAD.X R3, RZ, RZ, R7, P2 ;  /* 0x000000ffff037224 */ /* 0x000fe400010e0607 */
[----:B------:R1:W-:Y:S04]  /*05a0*/  STS.U8 [R10+UR14+0x20], R17 ;  /* 0x000020110a007988 */ /* 0x0003e8000800000e */
[----:B------:R2:W-:Y:S04]  /*05b0*/  STS.U8 [R10+UR14+0x120], R19 ;  /* 0x000120130a007988 */ /* 0x0005e8000800000e */
[----:B------:R-:W4:Y:S04]  /*05c0*/  LDG.E.U8 R25, desc[UR16][R4.64+0x320] ;  /* 0x0003201004197981 */ /* 0x000f28000c1e1100 */
[----:B------:R-:W4:Y:S04]  /*05d0*/  LDG.E.U8 R27, desc[UR16][R4.64+0x400] ;  /* 0x00040010041b7981 */ /* 0x000f28000c1e1100 */
[----:B------:R-:W4:Y:S04]  /*05e0*/  LDG.E.U8 R29, desc[UR16][R4.64+0x420] ;  /* 0x00042010041d7981 */ /* 0x000f28000c1e1100 */
[----:B------:R-:W4:Y:S04]  /*05f0*/  LDG.E.U8 R31, desc[UR16][R4.64+0x500] ;  /* 0x00050010041f7981 */ /* 0x000f28000c1e1100 */
[----:B------:R-:W4:Y:S04]  /*0600*/  LDG.E.U8 R33, desc[UR16][R4.64+0x520] ;  /* 0x0005201004217981 */ /* 0x000f28000c1e1100 */
[----:B------:R-:W4:Y:S04]  /*0610*/  LDG.E.U8 R35, desc[UR16][R4.64+0x600] ;  /* 0x0006001004237981 */ /* 0x000f28000c1e1100 */
[----:B------:R-:W4:Y:S04]  /*0620*/  LDG.E.U8 R37, desc[UR16][R4.64+0x620] ;  /* 0x0006201004257981 */ /* 0x000f28000c1e1100 */
[----:B---3--:R-:W3:Y:S04]  /*0630*/  LDG.E.U8 R15, desc[UR16][R4.64+0x700] ;  /* 0x00070010040f7981 */ /* 0x008ee8000c1e1100 */
[----:B-1----:R-:W3:Y:S04]  /*0640*/  LDG.E.U8 R17, desc[UR16][R4.64+0x720] ;  /* 0x0007201004117981 */ /* 0x002ee8000c1e1100 */
[----:B--2---:R-:W2:Y:S04]  /*0650*/  LDG.E.U8 R19, desc[UR16][R4.64+0x800] ;  /* 0x0008001004137981 */ /* 0x004ea8000c1e1100 */
[----:B------:R-:W2:Y:S04]  /*0660*/  LDG.E.U8 R39, desc[UR16][R4.64+0x820] ;  /* 0x0008201004277981 */ /* 0x000ea8000c1e1100 */
        /* <DEDUP_REMOVED lines=11> */
[----:B------:R-:W2:Y:S01]  /*0720*/  LDG.E.U8 R20, desc[UR16][R4.64+0xe20] ;  /* 0x000e201004147981 */ /* 0x000ea2000c1e1100 */
[----:B------:R-:W-:-:S03]  /*0730*/  IMAD.SHL.U32 R6, R0, 0x2, RZ ;  /* 0x0000000200067824 */ /* 0x000fc600078e00ff */
[----:B------:R-:W2:Y:S02]  /*0740*/  LDG.E.U8 R22, desc[UR16][R2.64] ;  /* 0x0000001002167981 */ /* 0x000ea4000c1e1100 */
[----:B------:R-:W-:Y:S02]  /*0750*/  LOP3.LUT R7, R6, 0xc0, RZ, 0xc0, !PT ;  /* 0x000000c006077812 */ /* 0x000fe400078ec0ff */
[----:B------:R1:W-:Y:S02]  /*0760*/  STS.U8 [R10+UR14+0x320], R9 ;  /* 0x000320090a007988 */ /* 0x0003e4000800000e */
[C-C-:B----4-:R-:W-:Y:S02]  /*0770*/  IADD3 R6, P0, P2, R8.reuse, UR4, R7.reuse ;  /* 0x0000000408067c10 */ /* 0x150fe4000fa1e007 */
[----:B------:R-:W-:Y:S01]  /*0780*/  IADD3 R8, P3, P4, R8, UR6, R7 ;  /* 0x0000000608087c10 */ /* 0x000fe2000fc7e007 */
[----:B------:R-:W-:Y:S01]  /*0790*/  STS.U8 [R10+UR14+0x100], R21 ;  /* 0x000100150a007988 */ /* 0x000fe2000800000e */
[----:B------:R-:W-:-:S03]  /*07a0*/  IADD3.X R7, PT, PT, RZ, UR5, RZ, P0, P2 ;  /* 0x00000005ff077c10 */ /* 0x000fc600087e44ff */
[----:B------:R-:W-:Y:S01]  /*07b0*/  STS.U8 [R10+UR14+0x200], R23 ;  /* 0x000200170a007988 */ /* 0x000fe2000800000e */
[----:B-1----:R-:W-:-:S03]  /*07c0*/  IADD3.X R9, PT, PT, RZ, UR7, RZ, P3, P4 ;  /* 0x00000007ff097c10 */ /* 0x002fc60009fe84ff */
[----:B------:R1:W-:Y:S04]  /*07d0*/  STS.U8 [R10+UR14+0x220], R13 ;  /* 0x0002200d0a007988 */ /* 0x0003e8000800000e */
[----:B------:R-:W4:Y:S04]  /*07e0*/  LDG.E.U8 R5, desc[UR16][R6.64+0xf00] ;  /* 0x000f001006057981 */ /* 0x000f28000c1e1100 */
[----:B------:R-:W4:Y:S04]  /*07f0*/  LDG.E.U8 R11, desc[UR16][R6.64+0xf20] ;  /* 0x000f2010060b7981 */ /* 0x000f28000c1e1100 */
[----:B------:R-:W4:Y:S04]  /*0800*/  LDG.E.U8 R24, desc[UR16][R2.64+0x20] ;  /* 0x0000201002187981 */ /* 0x000f28000c1e1100 */
[----:B------:R-:W4:Y:S04]  /*0810*/  LDG.E.U8 R26, desc[UR16][R2.64+0x100] ;  /* 0x00010010021a7981 */ /* 0x000f28000c1e1100 */
[----:B------:R-:W4:Y:S04]  /*0820*/  LDG.E.U8 R7, desc[UR16][R2.64+0x120] ;  /* 0x0001201002077981 */ /* 0x000f28000c1e1100 */
[----:B-1----:R-:W4:Y:S04]  /*0830*/  LDG.E.U8 R13, desc[UR16][R2.64+0x200] ;  /* 0x00020010020d7981 */ /* 0x002f28000c1e1100 */
[----:B------:R-:W4:Y:S04]  /*0840*/  LDG.E.U8 R21, desc[UR16][R2.64+0x400] ;  /* 0x0004001002157981 */ /* 0x000f28000c1e1100 */
[----:B------:R-:W4:Y:S04]  /*0850*/  LDG.E.U8 R23, desc[UR16][R2.64+0x420] ;  /* 0x0004201002177981 */ /* 0x000f28000c1e1100 */
[----:B------:R-:W4:Y:S04]  /*0860*/  LDG.E.U8 R4, desc[UR16][R2.64+0xc20] ;  /* 0x000c201002047981 */ /* 0x000f28000c1e1100 */
[----:B------:R-:W4:Y:S04]  /*0870*/  LDG.E.U8 R6, desc[UR16][R2.64+0xd00] ;  /* 0x000d001002067981 */ /* 0x000f28000c1e1100 */
[----:B------:R-:W-:Y:S04]  /*0880*/  STS.U8 [R10+UR14+0x300], R25 ;  /* 0x000300190a007988 */ /* 0x000fe8000800000e */
[----:B------:R-:W-:Y:S04]  /*0890*/  STS.U8 [R10+UR14+0x400], R27 ;  /* 0x0004001b0a007988 */ /* 0x000fe8000800000e */
[----:B------:R-:W-:Y:S04]  /*08a0*/  STS.U8 [R10+UR14+0x420], R29 ;  /* 0x0004201d0a007988 */ /* 0x000fe8000800000e */
[----:B------:R-:W-:Y:S04]  /*08b0*/  STS.U8 [R10+UR14+0x520], R31 ;  /* 0x0005201f0a007988 */ /* 0x000fe8000800000e */
[----:B------:R-:W-:Y:S04]  /*08c0*/  STS.U8 [R10+UR14+0x500], R33 ;  /* 0x000500210a007988 */ /* 0x000fe8000800000e */
[----:B------:R-:W-:Y:S04]  /*08d0*/  STS.U8 [R10+UR14+0x600], R35 ;  /* 0x000600230a007988 */ /* 0x000fe8000800000e */
[----:B------:R-:W-:Y:S04]  /*08e0*/  STS.U8 [R10+UR14+0x620], R37 ;  /* 0x000620250a007988 */ /* 0x000fe8000800000e */
[----:B---3--:R1:W-:Y:S04]  /*08f0*/  STS.U8 [R10+UR14+0x720], R15 ;  /* 0x0007200f0a007988 */ /* 0x0083e8000800000e */
[----:B------:R3:W-:Y:S04]  /*0900*/  STS.U8 [R10+UR14+0x700], R17 ;  /* 0x000700110a007988 */ /* 0x0007e8000800000e */
[----:B--2---:R2:W-:Y:S04]  /*0910*/  STS.U8 [R10+UR14+0x800], R19 ;  /* 0x000800130a007988 */ /* 0x0045e8000800000e */
[----:B------:R0:W-:Y:S04]  /*0920*/  STS.U8 [R10+UR14+0x820], R39 ;  /* 0x000820270a007988 */ /* 0x0001e8000800000e */
        /* <DEDUP_REMOVED lines=12> */
[----:B-1----:R-:W4:Y:S04]  /*09f0*/  LDG.E.U8 R15, desc[UR16][R2.64+0x220] ;  /* 0x00022010020f7981 */ /* 0x002f28000c1e1100 */
[----:B---3--:R-:W3:Y:S04]  /*0a00*/  LDG.E.U8 R17, desc[UR16][R2.64+0x300] ;  /* 0x0003001002117981 */ /* 0x008ee8000c1e1100 */
        /* <DEDUP_REMOVED lines=8> */
[----:B0-----:R-:W2:Y:S04]  /*0a90*/  LDG.E.U8 R39, desc[UR16][R2.64+0x820] ;  /* 0x0008201002277981 */ /* 0x001ea8000c1e1100 */
        /* <DEDUP_REMOVED lines=9> */
[----:B------:R0:W2:Y:S04]  /*0b30*/  LDG.E.U8 R16, desc[UR16][R2.64+0xe20] ;  /* 0x000e201002107981 */ /* 0x0000a8000c1e1100 */
[----:B------:R-:W2:Y:S04]  /*0b40*/  LDG.E.U8 R18, desc[UR16][R8.64+0xf00] ;  /* 0x000f001008127981 */ /* 0x000ea8000c1e1100 */
[----:B------:R-:W2:Y:S01]  /*0b50*/  LDG.E.U8 R20, desc[UR16][R8.64+0xf20] ;  /* 0x000f201008147981 */ /* 0x000ea2000c1e1100 */
[----:B------:R-:W-:Y:S01]  /*0b60*/  LOP3.LUT P2, RZ, R0, 0x7f, RZ, 0xc0, !PT ;  /* 0x0000007f00ff7812 */ /* 0x000fe2000784c0ff */
[----:B------:R-:W-:-:S02]  /*0b70*/  UMOV UR4, 0x1 ;  /* 0x0000000100047882 */ /* 0x000fc40000000000 */
[----:B------:R1:W-:Y:S10]  /*0b80*/  STS.U8 [R10+UR14+0x1000], R22 ;  /* 0x001000160a007988 */ /* 0x0003f4000800000e */
[----:B------:R-:W-:-:S05]  /*0b90*/  VOTEU.ALL UP0, P2 ;  /* 0x0000000000ff7886 */ /* 0x000fca0001000000 */
[----:B------:R-:W-:-:S04]  /*0ba0*/  @!UP0 UIADD3 UR4, UPT, UPT, -UR4, 0x100000, URZ ;  /* 0x0010000004048890 */ /* 0x000fc8000fffe1ff */
[----:B------:R-:W-:Y:S02]  /*0bb0*/  @!UP0 USHF.L.U32 UR5, UR4, 0xb, URZ ;  /* 0x0000000b04058899 */ /* 0x000fe400080006ff */
[----:B------:R-:W-:Y:S01]  /*0bc0*/  @!UP0 USHF.L.U32 UR4, UR4, 0x1, URZ ;  /* 0x0000000104048899 */ /* 0x000fe200080006ff */
[----:B-1----:R-:W-:Y:S01]  /*0bd0*/  SHF.R.U32.HI R22, RZ, 0x5, R0 ;  /* 0x00000005ff167819 */ /* 0x002fe20000011600 */
[----:B------:R-:W-:Y:S01]  /*0be0*/  VOTEU.ALL UP1, P2 ;  /* 0x0000000000ff7886 */ /* 0x000fe20001020000 */
[----:B----4-:R1:W-:Y:S02]  /*0bf0*/  STS.U8 [R10+UR14+0x1020], R24 ;  /* 0x001020180a007988 */ /* 0x0103e4000800000e */
[----:B------:R-:W-:Y:S02]  /*0c00*/  R2UR UR12, R22 ;  /* 0x00000000160c72ca */ /* 0x000fe400000e0000 */
        /* <DEDUP_REMOVED lines=8> */
[----:B------:R1:W-:Y:S01]  /*0c90*/  STS.U8 [R10+UR14+0xf00], R11 ;  /* 0x000f000b0a007988 */ /* 0x0003e2000800000e */
[----:B------:R-:W-:Y:S01]  /*0ca0*/  UISETP.NE.U32.AND UP0, UPT, UR12, URZ, UPT ;  /* 0x000000ff0c00728c */ /* 0x000fe2000bf05070 */
[----:B0-----:R-:W-:-:S02]  /*0cb0*/  LOP3.LUT R2, R0, 0x7f, RZ, 0xc0, !PT ;  /* 0x0000007f00027812 */ /* 0x001fc400078ec0ff */
[----:B------:R1:W-:Y:S04]  /*0cc0*/  STS.U8 [R10+UR14+0x1220], R15 ;  /* 0x0012200f0a007988 */ /* 0x0003e8000800000e */
[----:B---3--:R1:W-:Y:S04]  /*0cd0*/  STS.U8 [R10+UR14+0x1320], R17 ;  /* 0x001320110a007988 */ /* 0x0083e8000800000e */
        /* <DEDUP_REMOVED lines=21> */
[----:B------:R0:W-:Y:S06]  /*0e30*/  MEMBAR.ALL.CTA ;  /* 0x0000000000007992 */ /* 0x0001ec0000008000 */
[----:B0-----:R-:W-:Y:S04]  /*0e40*/  FENCE.VIEW.ASYNC.S ;  /* 0x00000000000073c6 */ /* 0x001fe80000000000 */
[----:B------:R-:W0:Y:S02]  /*0e50*/  FENCE.VIEW.ASYNC.S ;  /* 0x00000000000073c6 */ /* 0x000e240000000000 */
[----:B0-----:R1:W0:Y:S02]  /*0e60*/  @!UP1 SYNCS.EXCH.64 URZ, [UR14+0x2000], UR4 ;  /* 0x002000040eff95b2 */ /* 0x0012240008000100 */
[----:B0-----:R-:W-:Y:S06]  /*0e70*/  BAR.SYNC.DEFER_BLOCKING 0x0 ;  /* 0x0000000000007b1d */ /* 0x001fec0000010000 */
[----:B-1----:R-:W-:Y:S05]  /*0e80*/  BRA.U UP0, `(.L_x_6) ;  /* 0x0000000100587547 */ /* 0x002fea000b800000 */
[----:B------:R-:W-:Y:S02]  /*0e90*/  UIADD3 UR4, UPT, UPT, UR14, 0x1000, URZ ;  /* 0x000010000e047890 */ /* 0x000fe4000fffe0ff */
[----:B------:R-:W-:Y:S02]  /*0ea0*/  USHF.R.U32.HI UR5, URZ, 0x4, UR14 ;  /* 0x00000004ff057899 */ /* 0x000fe4000801160e */
[----:B------:R-:W-:Y:S02]  /*0eb0*/  USHF.R.U32.HI UR6, URZ, 0x4, UR4 ;  /* 0x00000004ff067899 */ /* 0x000fe40008011604 */
[----:B------:R-:W-:Y:S02]  /*0ec0*/  USGXT.U32 UR4, UR5, 0xe ;  /* 0x0000000e0504789a */ /* 0x000fe40008000000 */
[----:B------:R-:W-:Y:S01]  /*0ed0*/  USGXT.U32 UR6, UR6, 0xe ;  /* 0x0000000e0606789a */ /* 0x000fe20008000000 */
[----:B------:R-:W-:Y:S01]  /*0ee0*/  UMOV UR8, 0xfffffffe ;  /* 0xfffffffe00087882 */ /* 0x000fe20000000000 */
[----:B------:R-:W-:Y:S01]  /*0ef0*/  UMOV UR9, 0x7fffbfdf ;  /* 0x7fffbfdf00097882 */ /* 0x000fe20000000000 */
[----:B------:R-:W-:Y:S01]  /*0f00*/  UMOV UR10, 0xffffff80 ;  /* 0xffffff80000a7882 */ /* 0x000fe20000000000 */
[----:B------:R-:W-:Y:S01]  /*0f10*/  UMOV UR11, 0x7fffbfdf ;  /* 0x7fffbfdf000b7882 */ /* 0x000fe20000000000 */
[----:B------:R-:W-:Y:S01]  /*0f20*/  UMOV UR5, URZ ;  /* 0x000000ff00057c82 */ /* 0x000fe20008000000 */
[----:B------:R-:W-:Y:S01]  /*0f30*/  UMOV UR7, URZ ;  /* 0x000000ff00077c82 */ /* 0x000fe20008000000 */
[----:B------:R-:W-:-:S02]  /*0f40*/  UIADD3.64 UR8, UPT, UPT, UR4, -UR8, URZ ;  /* 0x8000000804087297 */ /* 0x000fc4000fffe0ff */
[----:B------:R-:W-:Y:S01]  /*0f50*/  UIADD3.64 UR10, UPT, UPT, UR6, -UR10, URZ ;  /* 0x8000000a060a7297 */ /* 0x000fe2000fffe0ff */
[----:B------:R-:W-:Y:S01]  /*0f60*/  UMOV UR18, 0x0 ;  /* 0x0000000000127882 */ /* 0x000fe20000000000 */
[----:B------:R-:W-:Y:S01]  /*0f70*/  UMOV UR19, 0x4110010 ;  /* 0x0411001000137882 */ /* 0x000fe20000000000 */
[----:B------:R-:W-:Y:S01]  /*0f80*/  UMOV UR5, 0x80004020 ;  /* 0x8000402000057882 */ /* 0x000fe20000000000 */
[----:B------:R-:W-:Y:S01]  /*0f90*/  UMOV UR7, 0x80004020 ;  /* 0x8000402000077882 */ /* 0x000fe20000000000 */
[----:B------:R-:W-:Y:S01]  /*0fa0*/  UMOV UR20, 0x0 ;  /* 0x0000000000147882 */ /* 0x000fe20000000000 */
[----:B------:R-:W-:Y:S01]  /*0fb0*/  UMOV UR21, 0x4110010 ;  /* 0x0411001000157882 */ /* 0x000fe20000000000 */
[----:B------:R0:W-:Y:S02]  /*0fc0*/  UTCQMMA gdesc[UR4], gdesc[UR6], tmem[UR15], tmem[UR18], idesc[UR19], !UPT ;  /* 0x00ff1206040075ea */ /* 0x0001e4000f80030f */
[----:B------:R0:W-:Y:S01]  /*0fd0*/  UTCQMMA gdesc[UR8], gdesc[UR10], tmem[UR15], tmem[UR20], idesc[UR21], UPT ;  /* 0x00ff140a080075ea */ /* 0x0001e2000b80030f */
[----:B------:R-:W-:-:S02]  /*0fe0*/  NOP ;  /* 0x0000000000007918 */ /* 0x000fc40000000000 */
.L_x_6:
[----:B------:R-:W-:Y:S01]  /*0ff0*/  ELECT P0, URZ, PT ;  /* 0x0000000000ff782f */ /* 0x000fe20003800000 */
[C---:B------:R-:W-:Y:S01]  /*1000*/  IMAD.SHL.U32 R3, R0.reuse, 0x10, RZ ;  /* 0x0000001000037824 */ /* 0x040fe200078e00ff */
[----:B0-----:R-:W-:Y:S01]  /*1010*/  UIADD3 UR4, UPT, UPT, UR14, 0x2000, URZ ;  /* 0x000020000e047890 */ /* 0x001fe2000fffe0ff */
[----:B------:R-:W-:Y:S01]  /*1020*/  LOP3.LUT R4, R0, 0x10, RZ, 0xc0, !PT ;  /* 0x0000001000047812 */ /* 0x000fe200078ec0ff */
[----:B------:R-:W-:Y:S01]  /*1030*/  UMOV UR5, URZ ;  /* 0x000000ff00057c82 */ /* 0x000fe20008000000 */
[----:B------:R-:W-:Y:S02]  /*1040*/  ISETP.LT.U32.AND P0, PT, R2, 0x20, P0 ;  /* 0x000000200200780c */ /* 0x000fe40000701070 */
[----:B------:R-:W-:Y:S02]  /*1050*/  LOP3.LUT R2, R0, 0x7, RZ, 0xc0, !PT ;  /* 0x0000000700027812 */ /* 0x000fe400078ec0ff */
[----:B------:R-:W-:-:S05]  /*1060*/  LOP3.LUT R3, R3, 0xf0, RZ, 0xc0, !PT ;  /* 0x000000f003037812 */ /* 0x000fca00078ec0ff */
[----:B------:R-:W-:-:S04]  /*1070*/  IMAD R3, R2, 0x800, R3 ;  /* 0x0000080002037824 */ /* 0x000fc800078e0203 */
[----:B------:R-:W-:Y:S01]  /*1080*/  VOTEU.ANY UP0, P0 ;  /* 0x0000000000ff7886 */ /* 0x000fe20000000100 */
[----:B------:R-:W-:Y:S01]  /*1090*/  VOTEU.ANY UP1, P0 ;  /* 0x0000000000ff7886 */ /* 0x000fe20000020100 */
[----:B------:R-:W-:-:S03]  /*10a0*/  IMAD R36, R4, 0x40, R3 ;  /* 0x0000004004247824 */ /* 0x000fc600078e0203 */
[----:B------:R-:W-:Y:S01]  /*10b0*/  @UP0 UMOV UR5, UR4 ;  /* 0x0000000400050c82 */ /* 0x000fe20008000000 */
[----:B------:R-:W-:Y:S01]  /*10c0*/  USHF.L.U32 UR4, UR12, 0x15, URZ ;  /* 0x000000150c047899 */ /* 0x000fe200080006ff */
[----:B------:R0:W-:Y:S01]  /*10d0*/  @UP1 UTCBAR [UR5], URZ ;  /* 0x000000ff050013e9 */ /* 0x0001e200080000ff */
[----:B------:R-:W-:Y:S02]  /*10e0*/  BAR.SYNC.DEFER_BLOCKING 0x0 ;  /* 0x0000000000007b1d */ /* 0x000fe40000010000 */
[----:B------:R-:W-:-:S04]  /*10f0*/  ULOP3.LUT UR4, UR4, 0x600000, URZ, 0xc0, !UPT ;  /* 0x0060000004047892 */ /* 0x000fc8000f8ec0ff */
[----:B------:R-:W-:Y:S01]  /*1100*/  UIADD3 UR4, UPT, UPT, UR15, UR4, URZ ;  /* 0x000000040f047290 */ /* 0x000fe2000fffe0ff */
[----:B------:R-:W1:Y:S02]  /*1110*/  SYNCS.PHASECHK.TRANS64.TRYWAIT P0, [UR14+0x2000], RZ ;  /* 0x002000ffff0075a7 */ /* 0x000e64000800110e */
[----:B01----:R-:W-:Y:S09]  /*1120*/  @!P0 BRA `(.L_x_7) ;  /* 0x0000000800048947 */ /* 0x003ff20003800000 */
.L_x_11:
[----:B------:R-:W-:Y:S01]  /*1130*/  BAR.SYNC.DEFER_BLOCKING 0x0 ;  /* 0x0000000000007b1d */ /* 0x000fe20000010000 */
[----:B------:R-:W-:-:S05]  /*1140*/  LOP3.LUT R3, R0, 0x60, RZ, 0xc0, !PT ;  /* 0x0000006000037812 */ /* 0x000fca00078ec0ff */
[C---:B------:R-:W-:Y:S01]  /*1150*/  IMAD R37, R3.reuse, 0x8, R36 ;  /* 0x0000000803257824 */ /* 0x040fe200078e0224 */
[----:B------:R-:W-:Y:S01]  /*1160*/  SHF.R.S32.HI R36, RZ, 0x4, R0 ;  /* 0x00000004ff247819 */ /* 0x000fe20000011400 */
[----:B------:R-:W-:Y:S01]  /*1170*/  LDTM.16dp32bit_t0_t15.x32 R4, tmem[UR4] ;  /* 0x00000004000479ee */ /* 0x000fe20008a80000 */
[----:B------:R-:W0:Y:S01]  /*1180*/  LDTM.16dp32bit_t16_t31.x32 R4, tmem[UR4+0x20] ;  /* 0x00002004000479ee */ /* 0x000e220008aa0000 */
[----:B------:R-:W-:Y:S01]  /*1190*/  IMAD R39, R3, 0x4, R2 ;  /* 0x0000000403277824 */ /* 0x000fe200078e0202 */
[----:B------:R-:W1:Y:S01]  /*11a0*/  LDCU.64 UR4, c[0x0][0x390] ;  /* 0x00007200ff0477ac */ /* 0x000e620008000a00 */
[----:B------:R-:W-:Y:S01]  /*11b0*/  SGXT R36, R36, 0x1 ;  /* 0x000000012424781a */ /* 0x000fe20000000200 */
[----:B------:R-:W-:Y:S01]  /*11c0*/  IMAD.SHL.U32 R2, R0, 0x80, RZ ;  /* 0x0000008000027824 */ /* 0x000fe200078e00ff */
[----:B------:R-:W-:Y:S01]  /*11d0*/  LOP3.LUT R38, R37, 0x10, RZ, 0x3c, !PT ;  /* 0x0000001025267812 */ /* 0x000fe200078e3cff */
[----:B------:R-:W-:Y:S01]  /*11e0*/  IMAD.SHL.U32 R39, R39, 0x10, RZ ;  /* 0x0000001027277824 */ /* 0x000fe200078e00ff */
[----:B------:R-:W-:-:S02]  /*11f0*/  LOP3.LUT R36, R36, 0x2040, RZ, 0xc0, !PT ;  /* 0x0000204024247812 */ /* 0x000fc400078ec0ff */
[----:B------:R-:W-:Y:S02]  /*1200*/  LOP3.LUT R2, R2, 0x400, RZ, 0xc0, !PT ;  /* 0x0000040002027812 */ /* 0x000fe400078ec0ff */
[----:B------:R-:W-:Y:S02]  /*1210*/  LEA.HI R36, R3, R36, RZ, 0x1f ;  /* 0x0000002403247211 */ /* 0x000fe400078ff8ff */
[----:B------:R-:W-:Y:S02]  /*1220*/  LOP3.LUT R40, R37, 0x50, RZ, 0x3c, !PT ;  /* 0x0000005025287812 */ /* 0x000fe400078e3cff */
[----:B------:R-:W-:Y:S01]  /*1230*/  LOP3.LUT R39, R36, R39, RZ, 0x3c, !PT ;  /* 0x0000002724277212 */ /* 0x000fe200078e3cff */
[----:B------:R-:W0:Y:S01]  /*1240*/  @!P2 SYNCS.CCTL.IV [UR14+0x2000] ;  /* 0x00200000ff00a9b1 */ /* 0x000e22000800000e */
[----:B------:R-:W-:Y:S01]  /*1250*/  NOP ;  /* 0x0000000000007918 */ /* 0x000fe20000000000 */
[----:B0-----:R-:W-:Y:S01]  /*1260*/  BAR.SYNC.DEFER_BLOCKING 0x0 ;  /* 0x0000000000007b1d */ /* 0x001fe20000010000 */
[----:B------:R-:W-:-:S02]  /*1270*/  IADD3 R2, PT, PT, R39, UR14, R2 ;  /* 0x0000000e27027c10 */ /* 0x000fc4000fffe002 */
[C---:B------:R-:W-:Y:S02]  /*1280*/  LOP3.LUT R39, R37.reuse, 0x40, RZ, 0x3c, !PT ;  /* 0x0000004025277812 */ /* 0x040fe400078e3cff */
[C---:B------:R-:W-:Y:S02]  /*1290*/  LOP3.LUT R41, R37.reuse, 0x60, RZ, 0x3c, !PT ;  /* 0x0000006025297812 */ /* 0x040fe400078e3cff */
[C---:B------:R-:W-:Y:S01]  /*12a0*/  LOP3.LUT R42, R37.reuse, 0x70, RZ, 0x3c, !PT ;  /* 0x00000070252a7812 */ /* 0x040fe200078e3cff */
[----:B------:R0:W-:Y:S04]  /*12b0*/  STS.128 [R37+UR14], R4 ;  /* 0x0000000425007988 */ /* 0x0001e80008000c0e */
[----:B------:R2:W-:Y:S01]  /*12c0*/  STS.128 [R38+UR14], R8 ;  /* 0x0000000826007988 */ /* 0x0005e20008000c0e */
[----:B0-----:R-:W-:-:S02]  /*12d0*/  LOP3.LUT R4, R37, 0x20, RZ, 0x3c, !PT ;  /* 0x0000002025047812 */ /* 0x001fc400078e3cff */
[----:B--2---:R-:W-:-:S03]  /*12e0*/  LOP3.LUT R38, R37, 0x30, RZ, 0x3c, !PT ;  /* 0x0000003025267812 */ /* 0x004fc600078e3cff */
[----:B------:R0:W-:Y:S01]  /*12f0*/  STS.128 [R4+UR14], R12 ;  /* 0x0000000c04007988 */ /* 0x0001e20008000c0e */
[----:B------:R-:W2:Y:S03]  /*1300*/  LDC.64 R36, c[0x0][0x390] ;  /* 0x0000e400ff247b82 */ /* 0x000ea60000000a00 */
[----:B------:R3:W-:Y:S04]  /*1310*/  STS.128 [R38+UR14], R16 ;  /* 0x0000001026007988 */ /* 0x0007e80008000c0e */
[----:B------:R4:W-:Y:S04]  /*1320*/  STS.128 [R39+UR14], R20 ;  /* 0x0000001427007988 */ /* 0x0009e80008000c0e */
[----:B------:R-:W-:Y:S04]  /*1330*/  STS.128 [R40+UR14], R24 ;  /* 0x0000001828007988 */ /* 0x000fe80008000c0e */
[----:B------:R-:W-:Y:S01]  /*1340*/  STS.128 [R41+UR14], R28 ;  /* 0x0000001c29007988 */ /* 0x000fe20008000c0e */
[C---:B0-----:R-:W-:Y:S01]  /*1350*/  LOP3.LUT R12, R0.reuse, 0x1f, RZ, 0xc0, !PT ;  /* 0x0000001f000c7812 */ /* 0x041fe200078ec0ff */
[----:B------:R-:W-:-:S02]  /*1360*/  IMAD.SHL.U32 R0, R0, 0x2, RZ ;  /* 0x0000000200007824 */ /* 0x000fc400078e00ff */
[----:B------:R-:W-:Y:S03]  /*1370*/  STS.128 [R42+UR14], R32 ;  /* 0x000000202a007988 */ /* 0x000fe60008000c0e */
[----:B------:R-:W-:Y:S01]  /*1380*/  LOP3.LUT R0, R0, 0xc0, RZ, 0xc0, !PT ;  /* 0x000000c000007812 */ /* 0x000fe200078ec0ff */
[----:B------:R-:W-:Y:S01]  /*1390*/  BAR.SYNC.DEFER_BLOCKING 0x0 ;  /* 0x0000000000007b1d */ /* 0x000fe20000010000 */
[----:B--2---:R-:W-:-:S04]  /*13a0*/  IMAD.WIDE.U32 R36, R3, 0x8, R36 ;  /* 0x0000000803247825 */ /* 0x004fc800078e0024 */
[----:B------:R-:W-:Y:S02]  /*13b0*/  IMAD.SHL.U32 R3, R12, 0x4, RZ ;  /* 0x000000040c037824 */ /* 0x000fe400078e00ff */
[----:B---3--:R-:W-:-:S03]  /*13c0*/  IMAD.SHL.U32 R38, R0, 0x4, RZ ;  /* 0x0000000400267824 */ /* 0x008fc600078e00ff */
[----:B------:R-:W-:-:S05]  /*13d0*/  IADD3 R36, P0, PT, R36, R3, RZ ;  /* 0x0000000324247210 */ /* 0x000fca0007f1e0ff */
[----:B------:R-:W-:Y:S01]  /*13e0*/  IMAD.X R37, RZ, RZ, R37, P0 ;  /* 0x000000ffff257224 */ /* 0x000fe200000e0625 */
[----:B-1----:R-:W-:-:S04]  /*13f0*/  IADD3 R38, P0, P2, R3, UR4, R38 ;  /* 0x0000000403267c10 */ /* 0x002fc8000fa1e026 */
[----:B----4-:R-:W-:Y:S01]  /*1400*/  IADD3.X R39, PT, PT, RZ, UR5, RZ, P0, P2 ;  /* 0x00000005ff277c10 */ /* 0x010fe200087e44ff */
[----:B------:R-:W0:Y:S04]  /*1410*/  LDSM.16.M88.4 R8, [R2] ;  /* 0x000000000208783b */ /* 0x000e280000000200 */
[----:B------:R-:W1:Y:S04]  /*1420*/  LDSM.16.M88.4 R4, [R2+0x80] ;  /* 0x000080000204783b */ /* 0x000e680000000200 */
[----:B------:R-:W2:Y:S04]  /*1430*/  LDSM.16.M88.4 R16, [R2+0x100] ;  /* 0x000100000210783b */ /* 0x000ea80000000200 */
[----:B------:R-:W3:Y:S04]  /*1440*/  LDSM.16.M88.4 R12, [R2+0x180] ;  /* 0x00018000020c783b */ /* 0x000ee80000000200 */
[----:B------:R-:W4:Y:S04]  /*1450*/  LDSM.16.M88.4 R24, [R2+0x200] ;  /* 0x000200000218783b */ /* 0x000f280000000200 */
[----:B------:R-:W5:Y:S04]  /*1460*/  LDSM.16.M88.4 R20, [R2+0x280] ;  /* 0x000280000214783b */ /* 0x000f680000000200 */
[----:B------:R-:W2:Y:S04]  /*1470*/  LDSM.16.M88.4 R28, [R2+0x300] ;  /* 0x00030000021c783b */ /* 0x000ea80000000200 */
[----:B------:R-:W2:Y:S04]  /*1480*/  LDSM.16.M88.4 R32, [R2+0x380] ;  /* 0x000380000220783b */ /* 0x000ea80000000200 */
[----:B0-----:R0:W-:Y:S04]  /*1490*/  STG.E desc[UR16][R36.64], R8 ;  /* 0x0000000824007986 */ /* 0x0011e8000c101910 */
[----:B------:R0:W-:Y:S04]  /*14a0*/  STG.E desc[UR16][R36.64+0x80], R9 ;  /* 0x0000800924007986 */ /* 0x0001e8000c101910 */
[----:B------:R0:W-:Y:S04]  /*14b0*/  STG.E desc[UR16][R36.64+0x400], R10 ;  /* 0x0004000a24007986 */ /* 0x0001e8000c101910 */
[----:B------:R0:W-:Y:S04]  /*14c0*/  STG.E desc[UR16][R36.64+0x480], R11 ;  /* 0x0004800b24007986 */ /* 0x0001e8000c101910 */
[----:B-1----:R0:W-:Y:S04]  /*14d0*/  STG.E desc[UR16][R36.64+0x800], R4 ;  /* 0x0008000424007986 */ /* 0x0021e8000c101910 */
[----:B------:R0:W-:Y:S04]  /*14e0*/  STG.E desc[UR16][R36.64+0x880], R5 ;  /* 0x0008800524007986 */ /* 0x0001e8000c101910 */
[----:B------:R0:W-:Y:S04]  /*14f0*/  STG.E desc[UR16][R36.64+0xc00], R6 ;  /* 0x000c000624007986 */ /* 0x0001e8000c101910 */
[----:B------:R0:W-:Y:S04]  /*1500*/  STG.E desc[UR16][R36.64+0xc80], R7 ;  /* 0x000c800724007986 */ /* 0x0001e8000c101910 */
[----:B--2---:R0:W-:Y:S04]  /*1510*/  STG.E desc[UR16][R36.64+0x1000], R16 ;  /* 0x0010001024007986 */ /* 0x0041e8000c101910 */
[----:B------:R0:W-:Y:S04]  /*1520*/  STG.E desc[UR16][R36.64+0x1080], R17 ;  /* 0x0010801124007986 */ /* 0x0001e8000c101910 */
[----:B------:R0:W-:Y:S04]  /*1530*/  STG.E desc[UR16][R36.64+0x1400], R18 ;  /* 0x0014001224007986 */ /* 0x0001e8000c101910 */
[----:B------:R0:W-:Y:S04]  /*1540*/  STG.E desc[UR16][R36.64+0x1480], R19 ;  /* 0x0014801324007986 */ /* 0x0001e8000c101910 */
[----:B---3--:R0:W-:Y:S04]  /*1550*/  STG.E desc[UR16][R36.64+0x1800], R12 ;  /* 0x0018000c24007986 */ /* 0x0081e8000c101910 */
[----:B------:R0:W-:Y:S04]  /*1560*/  STG.E desc[UR16][R36.64+0x1880], R13 ;  /* 0x0018800d24007986 */ /* 0x0001e8000c101910 */
[----:B------:R0:W-:Y:S04]  /*1570*/  STG.E desc[UR16][R36.64+0x1c00], R14 ;  /* 0x001c000e24007986 */ /* 0x0001e8000c101910 */
[----:B------:R0:W-:Y:S04]  /*1580*/  STG.E desc[UR16][R36.64+0x1c80], R15 ;  /* 0x001c800f24007986 */ /* 0x0001e8000c101910 */
[----:B----4-:R0:W-:Y:S04]  /*1590*/  STG.E desc[UR16][R36.64+0x2000], R24 ;  /* 0x0020001824007986 */ /* 0x0101e8000c101910 */
[----:B------:R0:W-:Y:S04]  /*15a0*/  STG.E desc[UR16][R36.64+0x2080], R25 ;  /* 0x0020801924007986 */ /* 0x0001e8000c101910 */
[----:B------:R0:W-:Y:S04]  /*15b0*/  STG.E desc[UR16][R36.64+0x2400], R26 ;  /* 0x0024001a24007986 */ /* 0x0001e8000c101910 */
[----:B------:R0:W-:Y:S04]  /*15c0*/  STG.E desc[UR16][R36.64+0x2480], R27 ;  /* 0x0024801b24007986 */ /* 0x0001e8000c101910 */
[----:B-----5:R0:W-:Y:S04]  /*15d0*/  STG.E desc[UR16][R36.64+0x2800], R20 ;  /* 0x0028001424007986 */ /* 0x0201e8000c101910 */
[----:B------:R0:W-:Y:S04]  /*15e0*/  STG.E desc[UR16][R36.64+0x2880], R21 ;  /* 0x0028801524007986 */ /* 0x0001e8000c101910 */
        /* <DEDUP_REMOVED lines=9> */
[----:B------:R0:W-:Y:S01]  /*1680*/  STG.E desc[UR16][R38.64+0x3c80], R35 ;  /* 0x003c802326007986 */ /* 0x0001e2000c101910 */
[----:B------:R-:W-:Y:S06]  /*1690*/  BAR.SYNC.DEFER_BLOCKING 0x0 ;  /* 0x0000000000007b1d */ /* 0x000fec0000010000 */
[----:B------:R-:W-:Y:S05]  /*16a0*/  @P1 BRA `(.L_x_8) ;  /* 0x00000000009c1947 */ /* 0x000fea0003800000 */
[----:B------:R-:W-:Y:S01]  /*16b0*/  NOP ;  /* 0x0000000000007918 */ /* 0x000fe20000000000 */
[----:B------:R-:W-:Y:S01]  /*16c0*/  UMOV UR4, 0x50 ;  /* 0x0000005000047882 */ /* 0x000fe20000000000 */
[----:B------:R-:W-:Y:S01]  /*16d0*/  IMAD.U32 R0, RZ, RZ, UR15 ;  /* 0x0000000fff007e24 */ /* 0x000fe2000f8e00ff */
[----:B------:R-:W-:Y:S01]  /*16e0*/  ULEA UR13, UR13, UR4, 0x18 ;  /* 0x000000040d0d7291 */ /* 0x000fe2000f8ec0ff */
[----:B------:R-:W-:Y:S02]  /*16f0*/  IMAD.MOV.U32 R3, RZ, RZ, 0x3 ;  /* 0x00000003ff037424 */ /* 0x000fe400078e00ff */
[----:B0-----:R-:W-:Y:S01]  /*1700*/  IMAD.MOV.U32 R7, RZ, RZ, 0x1 ;  /* 0x00000001ff077424 */ /* 0x001fe200078e00ff */
[----:B------:R-:W-:-:S04]  /*1710*/  LOP3.LUT R0, R0, 0xffff, RZ, 0xc0, !PT ;  /* 0x0000ffff00007812 */ /* 0x000fc800078ec0ff */
[----:B------:R-:W-:Y:S01]  /*1720*/  SHF.R.U32.HI R0, RZ, 0x5, R0 ;  /* 0x00000005ff007819 */ /* 0x000fe20000011600 */
[----:B------:R-:W0:Y:S04]  /*1730*/  LDS R5, [UR13] ;  /* 0x0000000dff057984 */ /* 0x000e280008000800 */
[----:B------:R-:W-:Y:S01]  /*1740*/  VIADD R2, R0, 0x10 ;  /* 0x0000001000027836 */ /* 0x000fe20000000000 */
[----:B------:R-:W-:-:S04]  /*1750*/  SHF.L.U32 R0, R3, R0, RZ ;  /* 0x0000000003007219 */ /* 0x000fc800000006ff */
[----:B------:R-:W-:-:S04]  /*1760*/  SHF.L.U32 R3, R7, R2, RZ ;  /* 0x0000000207037219 */ /* 0x000fc800000006ff */
[----:B------:R-:W-:-:S04]  /*1770*/  LOP3.LUT R0, R3, R0, RZ, 0xfc, !PT ;  /* 0x0000000003007212 */ /* 0x000fc800078efcff */
[C---:B------:R-:W-:Y:S02]  /*1780*/  LOP3.LUT R2, R0.reuse, 0xffff, RZ, 0xc0, !PT ;  /* 0x0000ffff00027812 */ /* 0x040fe400078ec0ff */
[----:B0-----:R-:W-:-:S04]  /*1790*/  LOP3.LUT R3, R0, 0xffff, R5, 0x80, !PT ;  /* 0x0000ffff00037812 */ /* 0x001fc800078e8005 */
[----:B------:R-:W-:-:S13]  /*17a0*/  ISETP.NE.AND P0, PT, R3, R2, PT ;  /* 0x000000020300720c */ /* 0x000fda0003f05270 */
[----:B------:R-:W-:Y:S05]  /*17b0*/  @P0 BRA `(.L_x_9) ;  /* 0x0000000000500947 */ /* 0x000fea0003800000 */
[----:B------:R-:W-:Y:S02]  /*17c0*/  SHF.R.U32.HI R5, RZ, 0x10, R5 ;  /* 0x00000010ff057819 */ /* 0x000fe40000011605 */
[----:B------:R-:W-:-:S04]  /*17d0*/  SHF.R.U32.HI R2, RZ, 0x10, R0 ;  /* 0x00000010ff027819 */ /* 0x000fc80000011600 */
[----:B------:R-:W-:-:S04]  /*17e0*/  LOP3.LUT R5, R5, R2, RZ, 0xc0, !PT ;  /* 0x0000000205057212 */ /* 0x000fc800078ec0ff */
[----:B------:R-:W-:-:S13]  /*17f0*/  ISETP.NE.AND P0, PT, R5, R2, PT ;  /* 0x000000020500720c */ /* 0x000fda0003f05270 */
[----:B------:R-:W-:Y:S05]  /*1800*/  @P0 BRA `(.L_x_10) ;  /* 0x0000000000300947 */ /* 0x000fea0003800000 */
[----:B------:R-:W-:Y:S01]  /*1810*/  R2UR UR4, R0 ;  /* 0x00000000000472ca */ /* 0x000fe200000e0000 */
[----:B------:R-:W-:Y:S01]  /*1820*/  VOTEU.ANY UR5, UPT, PT ;  /* 0x0000000000057886 */ /* 0x000fe200038e0100 */
[----:B------:R-:W0:Y:S01]  /*1830*/  S2R R0, SR_LANEID ;  /* 0x0000000000007919 */ /* 0x000e220000000000 */
[----:B------:R-:W-:-:S10]  /*1840*/  UFLO.U32 UR5, UR5 ;  /* 0x00000005000572bd */ /* 0x000fd400080e0000 */
[----:B------:R-:W-:-:S06]  /*1850*/  ULOP3.LUT UR4, URZ, UR4, URZ, 0x33, !UPT ;  /* 0x00000004ff047292 */ /* 0x000fcc000f8e33ff */
[----:B------:R-:W-:-:S04]  /*1860*/  IMAD.U32 R2, RZ, RZ, UR4 ;  /* 0x00000004ff027e24 */ /* 0x000fc8000f8e00ff */
[----:B------:R-:W1:Y:S02]  /*1870*/  REDUX UR6, R2 ;  /* 0x00000000020673c4 */ /* 0x000e640000000000 */
[----:B------:R2:W-:Y:S01]  /*1880*/  UTCATOMSWS.AND URZ, UR4 ;  /* 0x0000000400ff79e3 */ /* 0x0005e20008000000 */
[----:B0-----:R-:W-:Y:S01]  /*1890*/  ISETP.EQ.U32.AND P0, PT, R0, UR5, PT ;  /* 0x0000000500007c0c */ /* 0x001fe2000bf02070 */
[----:B-1----:R-:W-:-:S12]  /*18a0*/  IMAD.U32 R0, RZ, RZ, UR6 ;  /* 0x00000006ff007e24 */ /* 0x002fd8000f8e00ff */
[----:B------:R2:W-:Y:S01]  /*18b0*/  @P0 ATOMS.AND RZ, [UR13], R0 ;  /* 0x00000000ffff098c */ /* 0x0005e2000a80000d */
[----:B------:R-:W-:Y:S05]  /*18c0*/  BRA `(.L_x_8) ;  /* 0x0000000000147947 */ /* 0x000fea0003800000 */
.L_x_10:
[----:B------:R-:W-:-:S07]  /*18d0*/  MOV R2, 0x18f0 ;  /* 0x000018f000027802 */ /* 0x000fce0000000f00 */
[----:B------:R-:W-:Y:S05]  /*18e0*/  CALL.REL.NOINC `($__internal_0_$__cuda_sm10x_tcgen05_guardrail_trap_col_being_dealloced_not_returned_by_alloc) ;  /* 0x0000000000207944 */ /* 0x000fea0003c00000 */
[----:B------:R-:W-:Y:S05]  /*18f0*/  BRA `(.L_x_8) ;  /* 0x0000000000087947 */ /* 0x000fea0003800000 */
.L_x_9:
[----:B------:R-:W-:-:S07]  /*1900*/  MOV R2, 0x1920 ;  /* 0x0000192000027802 */ /* 0x000fce0000000f00 */
[----:B------:R-:W-:Y:S05]  /*1910*/  CALL.REL.NOINC `($__internal_2_$__cuda_sm10x_tcgen05_guardrail_trap_unallocated_columns_being_dealloced) ;  /* 0x00000000002c7944 */ /* 0x000fea0003c00000 */
.L_x_8:
[----:B------:R-:W-:Y:S01]  /*1920*/  NOP ;  /* 0x0000000000007918 */ /* 0x000fe20000000000 */
[----:B--2---:R-:W-:Y:S05]  /*1930*/  EXIT ;  /* 0x000000000000794d */ /* 0x004fea0003800000 */
.L_x_7:
[----:B------:R-:W0:Y:S02]  /*1940*/  SYNCS.PHASECHK.TRANS64.TRYWAIT P0, [UR14+0x2000], RZ ;  /* 0x002000ffff0075a7 */ /* 0x000e24000800110e */
[----:B0-----:R-:W-:Y:S05]  /*1950*/  @!P0 BRA `(.L_x_7) ;  /* 0xfffffffc00f88947 */ /* 0x001fea000383ffff */
[----:B------:R-:W-:Y:S05]  /*1960*/  BRA `(.L_x_11) ;  /* 0xfffffff400f07947 */ /* 0x000fea000383ffff */
        .weak           $__internal_0_$__cuda_sm10x_tcgen05_guardrail_trap_col_being_dealloced_not_returned_by_alloc
        .type           $__internal_0_$__cuda_sm10x_tcgen05_guardrail_trap_col_being_dealloced_not_returned_by_alloc,@function
        .size           $__internal_0_$__cuda_sm10x_tcgen05_guardrail_trap_col_being_dealloced_not_returned_by_alloc,($__internal_1_$__cuda_sm10x_tcgen05_guardrail_trap_phase_invalid_during_alloc - $__internal_0_$__cuda_sm10x_tcgen05_guardrail_trap_col_being_dealloced_not_returned_by_alloc)
$__internal_0_$__cuda_sm10x_tcgen05_guardrail_trap_col_being_dealloced_not_returned_by_alloc:
[----:B------:R-:W-:Y:S05]  /*1970*/  BPT.TRAP 0x1 ;  /* 0x000000040000795c */ /* 0x000fea0000300000 */
[----:B------:R-:W-:-:S04]  /*1980*/  IMAD.MOV.U32 R3, RZ, RZ, 0x0 ;  /* 0x00000000ff037424 */ /* 0x000fc800078e00ff */
[----:B------:R-:W-:Y:S05]  /*1990*/  RET.REL.NODEC R2 `(gluon_mma) ;  /* 0xffffffe402987950 */ /* 0x000fea0003c3ffff */
        .weak           $__internal_1_$__cuda_sm10x_tcgen05_guardrail_trap_phase_invalid_during_alloc
        .type           $__internal_1_$__cuda_sm10x_tcgen05_guardrail_trap_phase_invalid_during_alloc,@function
        .size           $__internal_1_$__cuda_sm10x_tcgen05_guardrail_trap_phase_invalid_during_alloc,($__internal_2_$__cuda_sm10x_tcgen05_guardrail_trap_unallocated_columns_being_dealloced - $__internal_1_$__cuda_sm10x_tcgen05_guardrail_trap_phase_invalid_during_alloc)
$__internal_1_$__cuda_sm10x_tcgen05_guardrail_trap_phase_invalid_during_alloc:
[----:B------:R-:W-:Y:S05]  /*19a0*/  BPT.TRAP 0x1 ;  /* 0x000000040000795c */ /* 0x000fea0000300000 */
[----:B------:R-:W-:-:S04]  /*19b0*/  IMAD.MOV.U32 R3, RZ, RZ, 0x0 ;  /* 0x00000000ff037424 */ /* 0x000fc800078e00ff */
[----:B------:R-:W-:Y:S05]  /*19c0*/  RET.REL.NODEC R2 `(gluon_mma) ;  /* 0xffffffe4028c7950 */ /* 0x000fea0003c3ffff */
        .weak           $__internal_2_$__cuda_sm10x_tcgen05_guardrail_trap_unallocated_columns_being_dealloced
        .type           $__internal_2_$__cuda_sm10x_tcgen05_guardrail_trap_unallocated_columns_being_dealloced,@function
        .size           $__internal_2_$__cuda_sm10x_tcgen05_guardrail_trap_unallocated_columns_being_dealloced,(.L_x_15 - $__internal_2_$__cuda_sm10x_tcgen05_guardrail_trap_unallocated_columns_being_dealloced)
$__internal_2_$__cuda_sm10x_tcgen05_guardrail_trap_unallocated_columns_being_dealloced:
[----:B------:R-:W-:Y:S05]  /*19d0*/  BPT.TRAP 0x1 ;  /* 0x000000040000795c */ /* 0x000fea0000300000 */
[----:B------:R-:W-:-:S04]  /*19e0*/  IMAD.MOV.U32 R3, RZ, RZ, 0x0 ;  /* 0x00000000ff037424 */ /* 0x000fc800078e00ff */
[----:B------:R-:W-:Y:S05]  /*19f0*/  RET.REL.NODEC R2 `(gluon_mma) ;  /* 0xffffffe402807950 */ /* 0x000fea0003c3ffff */
.L_x_12:
[----:B------:R-:W-:-:S00]  /*1a00*/  BRA `(.L_x_12) ;  /* 0xfffffffc00fc7947 */ /* 0x000fc0000383ffff */
[----:B------:R-:W-:-:S00]  /*1a10*/  NOP ;  /* 0x0000000000007918 */ /* 0x000fc00000000000 */
        /* <DEDUP_REMOVED lines=14> */
.L_x_15:


//--------------------- .nv.shared.gluon_mma      --------------------------
	.section	.nv.shared.gluon_mma,"aw",@nobits
	.sectionflags	@""
	.align	16
	.zero		1024


//--------------------- .nv.shared.reserved.0     --------------------------
	.section	.nv.shared.reserved.0,"aw",@nobits
	.align	8
	.weak		__nv_reservedSMEM_offset_0_alias
	.size		__nv_reservedSMEM_offset_0_alias, 0, 64
	.other		__nv_reservedSMEM_offset_0_alias,@"STO_CUDA_RESERVED_SHARED STV_DEFAULT"
__nv_reservedSMEM_offset_0_alias:
	.zero		0
.nv.shared.reserved.0:
	.zero		64
	.weak		__nv_reservedSMEM_allocation_phase
	.type		__nv_reservedSMEM_allocation_phase,@object
	.size		__nv_reservedSMEM_allocation_phase,(.L_0 - __nv_reservedSMEM_allocation_phase)
__nv_reservedSMEM_allocation_phase:
	.zero		1
.L_0:
	.zero		7
	.weak		__nv_reservedSMEM_devtool_atexit_pc
	.type		__nv_reservedSMEM_devtool_atexit_pc,@object
	.size		__nv_reservedSMEM_devtool_atexit_pc,(__nv_reservedSMEM_allocation_mask - __nv_reservedSMEM_devtool_atexit_pc)
__nv_reservedSMEM_devtool_atexit_pc:
	.zero		8
	.weak		__nv_reservedSMEM_allocation_mask
	.type		__nv_reservedSMEM_allocation_mask,@object
	.size		__nv_reservedSMEM_allocation_mask,(.L_2 - __nv_reservedSMEM_allocation_mask)
__nv_reservedSMEM_allocation_mask:
	.zero		4
.L_2:


//--------------------- .nv.constant0.gluon_mma   --------------------------
	.section	.nv.constant0.gluon_mma,"a",@progbits
	.sectionflags	@""
	.align	4
.nv.constant0.gluon_mma:
	.zero		936


//--------------------- SYMBOLS --------------------------

	.type		.nv.reservedSmem.offset0,@object
	.size		.nv.reservedSmem.offset0,0x4
	.type		.nv.reservedSmem.cap,@object
	.size		.nv.reservedSmem.cap,0x4
